//
// Generated by NVIDIA NVVM Compiler
//
// Compiler Build ID: CL-36424714
// Cuda compilation tools, release 13.0, V13.0.88
// Based on NVVM 20.0.0
//

.version 9.0
.target sm_100
.address_size 64

	// .globl	_Z10initKernelPhmii

.visible .entry _Z10initKernelPhmii(
	.param .u64 .ptr .align 1 _Z10initKernelPhmii_param_0,
	.param .u64 _Z10initKernelPhmii_param_1,
	.param .u32 _Z10initKernelPhmii_param_2,
	.param .u32 _Z10initKernelPhmii_param_3
)
{
	.reg .pred 	%p<4>;
	.reg .b32 	%r<14>;
	.reg .b64 	%rd<8>;

	ld.param.u64 	%rd1, [_Z10initKernelPhmii_param_0];
	ld.param.u64 	%rd2, [_Z10initKernelPhmii_param_1];
	ld.param.u32 	%r3, [_Z10initKernelPhmii_param_2];
	ld.param.u32 	%r4, [_Z10initKernelPhmii_param_3];
	mov.u32 	%r6, %ctaid.x;
	mov.u32 	%r7, %ntid.x;
	mov.u32 	%r8, %tid.x;
	mad.lo.s32 	%r1, %r6, %r7, %r8;
	mov.u32 	%r9, %ctaid.y;
	mov.u32 	%r10, %ntid.y;
	mov.u32 	%r11, %tid.y;
	mad.lo.s32 	%r12, %r9, %r10, %r11;
	setp.ge.s32 	%p1, %r1, %r3;
	setp.ge.s32 	%p2, %r12, %r4;
	or.pred  	%p3, %p1, %p2;
	@%p3 bra 	$L__BB0_2;
	cvta.to.global.u64 	%rd3, %rd1;
	cvt.u64.u32 	%rd4, %r12;
	mad.lo.s32 	%r13, %r3, %r12, %r1;
	cvt.s64.s32 	%rd5, %r1;
	mad.lo.s64 	%rd6, %rd2, %rd4, %rd5;
	add.s64 	%rd7, %rd3, %rd6;
	st.global.u8 	[%rd7], %r13;
$L__BB0_2:
	ret;

}


// ===== COMPILED SASS (sm_100) =====

	.target	sm_100

	.elftype	@"ET_EXEC"


//--------------------- .note.nv.tkinfo           --------------------------
	.section	.note.nv.tkinfo,"",@"SHT_NOTE"
	.sectionflags	@"SHF_NOTE_NV_TKINFO"
	.tkinfo
        /*0018*/ 	.word	0x00000002
        /*0030*/ 	.string	""
        /*0030*/ 	.string	"ptxas"
        /*0030*/ 	.string	"Cuda compilation tools, release 13.0, V13.0.88"
        /*0030*/ 	.string	"Build cuda_13.0.r13.0/compiler.36424714_0"
        /*0030*/ 	.string	"-arch sm_100 -m 64 "



//--------------------- .note.nv.cuinfo           --------------------------
	.section	.note.nv.cuinfo,"",@"SHT_NOTE"
	.sectionflags	@"SHF_NOTE_NV_CUINFO"
        /*0018*/ 	.short	0x0002
        /*001a*/ 	.short	0x0064
        /*001c*/ 	.short	0x0082
	.zero		2


//--------------------- .nv.info                  --------------------------
	.section	.nv.info,"",@"SHT_CUDA_INFO"
	.align	4


	//----- nvinfo : EIATTR_REGCOUNT
	.align		4
        /*0000*/ 	.byte	0x04, 0x2f
        /*0002*/ 	.short	(.L_1 - .L_0)
	.align		4
.L_0:
        /*0004*/ 	.word	index@(_Z10initKernelPhmii)
        /*0008*/ 	.word	0x0000000a


	//----- nvinfo : EIATTR_FRAME_SIZE
	.align		4
.L_1:
        /*000c*/ 	.byte	0x04, 0x11
        /*000e*/ 	.short	(.L_3 - .L_2)
	.align		4
.L_2:
        /*0010*/ 	.word	index@(_Z10initKernelPhmii)
        /*0014*/ 	.word	0x00000000


	//----- nvinfo : EIATTR_MIN_STACK_SIZE
	.align		4
.L_3:
        /*0018*/ 	.byte	0x04, 0x12
        /*001a*/ 	.short	(.L_5 - .L_4)
	.align		4
.L_4:
        /*001c*/ 	.word	index@(_Z10initKernelPhmii)
        /*0020*/ 	.word	0x00000000
.L_5:


//--------------------- .nv.compat                --------------------------
	.section	.nv.compat,"",@"SHT_CUDA_COMPAT_INFO"
	.align	4
        /*0000*/ 	.byte	0x02, 0x09, 0x00, 0x00, 0x02, 0x02, 0x01, 0x00, 0x02, 0x05, 0x05, 0x00, 0x03, 0x07, 0x01, 0x01
        /*0010*/ 	.byte	0x02, 0x03, 0x00, 0x00, 0x02, 0x06, 0x01, 0x00, 0x04, 0x0b, 0x08, 0x00, 0x09, 0x00, 0x00, 0x00
        /*0020*/ 	.byte	0x00, 0x00, 0x00, 0x00


//--------------------- .nv.info._Z10initKernelPhmii --------------------------
	.section	.nv.info._Z10initKernelPhmii,"",@"SHT_CUDA_INFO"
	.sectionflags	@""
	.align	4


	//----- nvinfo : EIATTR_CUDA_API_VERSION
	.align		4
        /*0000*/ 	.byte	0x04, 0x37
        /*0002*/ 	.short	(.L_7 - .L_6)
.L_6:
        /*0004*/ 	.word	0x00000082


	//----- nvinfo : EIATTR_KPARAM_INFO
	.align		4
.L_7:
        /*0008*/ 	.byte	0x04, 0x17
        /*000a*/ 	.short	(.L_9 - .L_8)
.L_8:
        /*000c*/ 	.word	0x00000000
        /*0010*/ 	.short	0x0003
        /*0012*/ 	.short	0x0014
        /*0014*/ 	.byte	0x00, 0xf0, 0x11, 0x00


	//----- nvinfo : EIATTR_KPARAM_INFO
	.align		4
.L_9:
        /*0018*/ 	.byte	0x04, 0x17
        /*001a*/ 	.short	(.L_11 - .L_10)
.L_10:
        /*001c*/ 	.word	0x00000000
        /*0020*/ 	.short	0x0002
        /*0022*/ 	.short	0x0010
        /*0024*/ 	.byte	0x00, 0xf0, 0x11, 0x00


	//----- nvinfo : EIATTR_KPARAM_INFO
	.align		4
.L_11:
        /*0028*/ 	.byte	0x04, 0x17
        /*002a*/ 	.short	(.L_13 - .L_12)
.L_12:
        /*002c*/ 	.word	0x00000000
        /*0030*/ 	.short	0x0001
        /*0032*/ 	.short	0x0008
        /*0034*/ 	.byte	0x00, 0xf0, 0x21, 0x00


	//----- nvinfo : EIATTR_KPARAM_INFO
	.align		4
.L_13:
        /*0038*/ 	.byte	0x04, 0x17
        /*003a*/ 	.short	(.L_15 - .L_14)
.L_14:
        /*003c*/ 	.word	0x00000000
        /*0040*/ 	.short	0x0000
        /*0042*/ 	.short	0x0000
        /*0044*/ 	.byte	0x00, 0xf5, 0x21, 0x00


	//----- nvinfo : EIATTR_SPARSE_MMA_MASK
	.align		4
.L_15:
        /*0048*/ 	.byte	0x03, 0x50
        /*004a*/ 	.short	0x0000


	//----- nvinfo : EIATTR_MAXREG_COUNT
	.align		4
        /*004c*/ 	.byte	0x03, 0x1b
        /*004e*/ 	.short	0x00ff


	//----- nvinfo : EIATTR_MERCURY_ISA_VERSION
	.align		4
        /*0050*/ 	.byte	0x03, 0x5f
        /*0052*/ 	.short	0x0101


	//----- nvinfo : EIATTR_VRC_CTA_INIT_COUNT
	.align		4
        /*0054*/ 	.byte	0x02, 0x4a
	.zero		1
	.zero		1


	//----- nvinfo : EIATTR_EXIT_INSTR_OFFSETS
	.align		4
        /*0058*/ 	.byte	0x04, 0x1c
        /*005a*/ 	.short	(.L_17 - .L_16)


	//   ....[0]....
.L_16:
        /*005c*/ 	.word	0x000000c0


	//   ....[1]....
        /*0060*/ 	.word	0x00000160


	//----- nvinfo : EIATTR_CBANK_PARAM_SIZE
	.align		4
.L_17:
        /*0064*/ 	.byte	0x03, 0x19
        /*0066*/ 	.short	0x0018


	//----- nvinfo : EIATTR_PARAM_CBANK
	.align		4
        /*0068*/ 	.byte	0x04, 0x0a
        /*006a*/ 	.short	(.L_19 - .L_18)
	.align		4
.L_18:
        /*006c*/ 	.word	index@(.nv.constant0._Z10initKernelPhmii)
        /*0070*/ 	.short	0x0380
        /*0072*/ 	.short	0x0018


	//----- nvinfo : EIATTR_SW_WAR
	.align		4
.L_19:
        /*0074*/ 	.byte	0x04, 0x36
        /*0076*/ 	.short	(.L_21 - .L_20)
.L_20:
        /*0078*/ 	.word	0x00000008
.L_21:


//--------------------- .nv.callgraph             --------------------------
	.section	.nv.callgraph,"",@"SHT_CUDA_CALLGRAPH"
	.align	4
	.sectionentsize	8
	.align		4
        /*0000*/ 	.word	0x00000000
	.align		4
        /*0004*/ 	.word	0xffffffff
	.align		4
        /*0008*/ 	.word	0x00000000
	.align		4
        /*000c*/ 	.word	0xfffffffe
	.align		4
        /*0010*/ 	.word	0x00000000
	.align		4
        /*0014*/ 	.word	0xfffffffd
	.align		4
        /*0018*/ 	.word	0x00000000
	.align		4
        /*001c*/ 	.word	0xfffffffc


//--------------------- .text._Z10initKernelPhmii --------------------------
	.section	.text._Z10initKernelPhmii,"ax",@progbits
	.align	128
        .global         _Z10initKernelPhmii
        .type           _Z10initKernelPhmii,@function
        .size           _Z10initKernelPhmii,(.L_x_1 - _Z10initKernelPhmii)
        .other          _Z10initKernelPhmii,@"STO_CUDA_ENTRY STV_DEFAULT"
_Z10initKernelPhmii:
.text._Z10initKernelPhmii:
[----:B------:R-:W-:Y:S01]  /*0000*/  LDC R1, c[0x0][0x37c] ;  /* 0x0000df00ff017b82 */ /* 0x000fe20000000800 */
[----:B------:R-:W0:Y:S07]  /*0010*/  S2R R0, SR_TID.Y ;  /* 0x0000000000007919 */ /* 0x000e2e0000002200 */
[----:B------:R-:W1:Y:S01]  /*0020*/  LDC R4, c[0x0][0x360] ;  /* 0x0000d800ff047b82 */ /* 0x000e620000000800 */
[----:B------:R-:W2:Y:S01]  /*0030*/  LDCU.64 UR6, c[0x0][0x390] ;  /* 0x00007200ff0677ac */ /* 0x000ea20008000a00 */
[----:B------:R-:W1:Y:S06]  /*0040*/  S2R R5, SR_TID.X ;  /* 0x0000000000057919 */ /* 0x000e6c0000002100 */
[----:B------:R-:W0:Y:S08]  /*0050*/  S2UR UR5, SR_CTAID.Y ;  /* 0x00000000000579c3 */ /* 0x000e300000002600 */
[----:B------:R-:W0:Y:S08]  /*0060*/  LDC R7, c[0x0][0x364] ;  /* 0x0000d900ff077b82 */ /* 0x000e300000000800 */
[----:B------:R-:W1:Y:S01]  /*0070*/  S2UR UR4, SR_CTAID.X ;  /* 0x00000000000479c3 */ /* 0x000e620000002500 */
[----:B0-----:R-:W-:-:S05]  /*0080*/  IMAD R7, R7, UR5, R0 ;  /* 0x0000000507077c24 */ /* 0x001fca000f8e0200 */
[----:B--2---:R-:W-:Y:S01]  /*0090*/  ISETP.GE.AND P0, PT, R7, UR7, PT ;  /* 0x0000000707007c0c */ /* 0x004fe2000bf06270 */
[----:B-1----:R-:W-:-:S05]  /*00a0*/  IMAD R4, R4, UR4, R5 ;  /* 0x0000000404047c24 */ /* 0x002fca000f8e0205 */
[----:B------:R-:W-:-:S13]  /*00b0*/  ISETP.GE.OR P0, PT, R4, UR6, P0 ;  /* 0x0000000604007c0c */ /* 0x000fda0008706670 */
[----:B------:R-:W-:Y:S05]  /*00c0*/  @P0 EXIT ;  /* 0x000000000000094d */ /* 0x000fea0003800000 */
[----:B------:R-:W0:Y:S01]  /*00d0*/  LDCU.128 UR8, c[0x0][0x380] ;  /* 0x00007000ff0877ac */ /* 0x000e220008000c00 */
[--C-:B------:R-:W-:Y:S01]  /*00e0*/  SHF.R.S32.HI R5, RZ, 0x1f, R4.reuse ;  /* 0x0000001fff057819 */ /* 0x100fe20000011404 */
[----:B------:R-:W1:Y:S02]  /*00f0*/  LDCU.64 UR4, c[0x0][0x358] ;  /* 0x00006b00ff0477ac */ /* 0x000e640008000a00 */
[----:B0-----:R-:W-:-:S04]  /*0100*/  IMAD.WIDE.U32 R2, R7, UR10, R4 ;  /* 0x0000000a07027c25 */ /* 0x001fc8000f8e0004 */
[C---:B------:R-:W-:Y:S01]  /*0110*/  IMAD R0, R7.reuse, UR11, R3 ;  /* 0x0000000b07007c24 */ /* 0x040fe2000f8e0203 */
[----:B------:R-:W-:Y:S01]  /*0120*/  IADD3 R2, P0, PT, R2, UR8, RZ ;  /* 0x0000000802027c10 */ /* 0x000fe2000ff1e0ff */
[----:B------:R-:W-:-:S03]  /*0130*/  IMAD R5, R7, UR6, R4 ;  /* 0x0000000607057c24 */ /* 0x000fc6000f8e0204 */
[----:B------:R-:W-:-:S05]  /*0140*/  IADD3.X R3, PT, PT, R0, UR9, RZ, P0, !PT ;  /* 0x0000000900037c10 */ /* 0x000fca00087fe4ff */
[----:B-1----:R-:W-:Y:S01]  /*0150*/  STG.E.U8 desc[UR4][R2.64], R5 ;  /* 0x0000000502007986 */ /* 0x002fe2000c101104 */
[----:B------:R-:W-:Y:S05]  /*0160*/  EXIT ;  /* 0x000000000000794d */ /* 0x000fea0003800000 */
.L_x_0:
[----:B------:R-:W-:-:S00]  /*0170*/  BRA `(.L_x_0) ;  /* 0xfffffffc00fc7947 */ /* 0x000fc0000383ffff */
[----:B------:R-:W-:-:S00]  /*0180*/  NOP ;  /* 0x0000000000007918 */ /* 0x000fc00000000000 */
[----:B------:R-:W-:-:S00]  /*0190*/  NOP ;  /* 0x0000000000007918 */ /* 0x000fc00000000000 */
[----:B------:R-:W-:-:S00]  /*01a0*/  NOP ;  /* 0x0000000000007918 */ /* 0x000fc00000000000 */
[----:B------:R-:W-:-:S00]  /*01b0*/  NOP ;  /* 0x0000000000007918 */ /* 0x000fc00000000000 */
[----:B------:R-:W-:-:S00]  /*01c0*/  NOP ;  /* 0x0000000000007918 */ /* 0x000fc00000000000 */
[----:B------:R-:W-:-:S00]  /*01d0*/  NOP ;  /* 0x0000000000007918 */ /* 0x000fc00000000000 */
[----:B------:R-:W-:-:S00]  /*01e0*/  NOP ;  /* 0x0000000000007918 */ /* 0x000fc00000000000 */
[----:B------:R-:W-:-:S00]  /*01f0*/  NOP ;  /* 0x0000000000007918 */ /* 0x000fc00000000000 */
.L_x_1:


//--------------------- .nv.shared.reserved.0     --------------------------
	.section	.nv.shared.reserved.0,"aw",@nobits
	.weak		__nv_reservedSMEM_offset_0_alias
	.size		__nv_reservedSMEM_offset_0_alias, 0, 64
	.other		__nv_reservedSMEM_offset_0_alias,@"STO_CUDA_RESERVED_SHARED STV_DEFAULT"
__nv_reservedSMEM_offset_0_alias:
	.zero		0
	.zero		64


//--------------------- .nv.constant0._Z10initKernelPhmii --------------------------
	.section	.nv.constant0._Z10initKernelPhmii,"a",@progbits
	.sectionflags	@""
	.align	4
.nv.constant0._Z10initKernelPhmii:
	.zero		920


//--------------------- SYMBOLS --------------------------

	.type		.nv.reservedSmem.offset0,@object
	.size		.nv.reservedSmem.offset0,0x4
